//
// Generated by NVIDIA NVVM Compiler
//
// Compiler Build ID: CL-36424714
// Cuda compilation tools, release 13.0, V13.0.88
// Based on NVVM 20.0.0
//

.version 9.0
.target sm_100
.address_size 64

	// .globl	_Z7stencilPiS_
// _ZZ7stencilPiS_E4temp has been demoted

.visible .entry _Z7stencilPiS_(
	.param .u64 .ptr .align 1 _Z7stencilPiS__param_0,
	.param .u64 .ptr .align 1 _Z7stencilPiS__param_1
)
{
	.reg .pred 	%p<2>;
	.reg .b32 	%r<25>;
	.reg .b64 	%rd<9>;
	// demoted variable
	.shared .align 4 .b8 _ZZ7stencilPiS_E4temp[32792];
	ld.param.u64 	%rd3, [_Z7stencilPiS__param_0];
	ld.param.u64 	%rd2, [_Z7stencilPiS__param_1];
	cvta.to.global.u64 	%rd4, %rd3;
	mov.u32 	%r7, %tid.x;
	mov.u32 	%r8, %ctaid.x;
	mov.u32 	%r9, %ntid.x;
	mad.lo.s32 	%r1, %r8, %r9, %r7;
	mul.wide.s32 	%rd5, %r1, 4;
	add.s64 	%rd1, %rd4, %rd5;
	ld.global.u32 	%r2, [%rd1];
	shl.b32 	%r10, %r7, 2;
	mov.u32 	%r11, _ZZ7stencilPiS_E4temp;
	add.s32 	%r3, %r11, %r10;
	st.shared.u32 	[%r3+12], %r2;
	setp.lt.u32 	%p1, %r7, 3;
	@%p1 bra 	$L__BB0_2;
	ld.shared.u32 	%r24, [%r3];
	bra.uni 	$L__BB0_3;
$L__BB0_2:
	ld.global.u32 	%r24, [%rd1+-12];
	st.shared.u32 	[%r3], %r24;
	ld.global.u32 	%r12, [%rd1+32768];
	st.shared.u32 	[%r3+32780], %r12;
$L__BB0_3:
	ld.shared.u32 	%r13, [%r3+4];
	add.s32 	%r14, %r13, %r24;
	ld.shared.u32 	%r15, [%r3+8];
	add.s32 	%r16, %r15, %r14;
	add.s32 	%r17, %r2, %r16;
	ld.shared.u32 	%r18, [%r3+16];
	add.s32 	%r19, %r18, %r17;
	ld.shared.u32 	%r20, [%r3+20];
	add.s32 	%r21, %r20, %r19;
	ld.shared.u32 	%r22, [%r3+24];
	add.s32 	%r23, %r22, %r21;
	cvta.to.global.u64 	%rd6, %rd2;
	add.s64 	%rd8, %rd6, %rd5;
	st.global.u32 	[%rd8], %r23;
	ret;

}


// ===== COMPILED SASS (sm_100) =====

	.target	sm_100

	.elftype	@"ET_EXEC"


//--------------------- .note.nv.tkinfo           --------------------------
	.section	.note.nv.tkinfo,"",@"SHT_NOTE"
	.sectionflags	@"SHF_NOTE_NV_TKINFO"
	.tkinfo
        /*0018*/ 	.word	0x00000002
        /*0030*/ 	.string	""
        /*0030*/ 	.string	"ptxas"
        /*0030*/ 	.string	"Cuda compilation tools, release 13.0, V13.0.88"
        /*0030*/ 	.string	"Build cuda_13.0.r13.0/compiler.36424714_0"
        /*0030*/ 	.string	"-arch sm_100 -m 64 "



//--------------------- .note.nv.cuinfo           --------------------------
	.section	.note.nv.cuinfo,"",@"SHT_NOTE"
	.sectionflags	@"SHF_NOTE_NV_CUINFO"
        /*0018*/ 	.short	0x0002
        /*001a*/ 	.short	0x0064
        /*001c*/ 	.short	0x0082
	.zero		2


//--------------------- .nv.info                  --------------------------
	.section	.nv.info,"",@"SHT_CUDA_INFO"
	.align	4


	//----- nvinfo : EIATTR_REGCOUNT
	.align		4
        /*0000*/ 	.byte	0x04, 0x2f
        /*0002*/ 	.short	(.L_1 - .L_0)
	.align		4
.L_0:
        /*0004*/ 	.word	index@(_Z7stencilPiS_)
        /*0008*/ 	.word	0x00000011


	//----- nvinfo : EIATTR_FRAME_SIZE
	.align		4
.L_1:
        /*000c*/ 	.byte	0x04, 0x11
        /*000e*/ 	.short	(.L_3 - .L_2)
	.align		4
.L_2:
        /*0010*/ 	.word	index@(_Z7stencilPiS_)
        /*0014*/ 	.word	0x00000000


	//----- nvinfo : EIATTR_MIN_STACK_SIZE
	.align		4
.L_3:
        /*0018*/ 	.byte	0x04, 0x12
        /*001a*/ 	.short	(.L_5 - .L_4)
	.align		4
.L_4:
        /*001c*/ 	.word	index@(_Z7stencilPiS_)
        /*0020*/ 	.word	0x00000000
.L_5:


//--------------------- .nv.compat                --------------------------
	.section	.nv.compat,"",@"SHT_CUDA_COMPAT_INFO"
	.align	4
        /*0000*/ 	.byte	0x02, 0x09, 0x00, 0x00, 0x02, 0x02, 0x01, 0x00, 0x02, 0x05, 0x05, 0x00, 0x03, 0x07, 0x01, 0x01
        /*0010*/ 	.byte	0x02, 0x03, 0x00, 0x00, 0x02, 0x06, 0x01, 0x00, 0x04, 0x0b, 0x08, 0x00, 0x09, 0x00, 0x00, 0x00
        /*0020*/ 	.byte	0x00, 0x00, 0x00, 0x00


//--------------------- .nv.info._Z7stencilPiS_   --------------------------
	.section	.nv.info._Z7stencilPiS_,"",@"SHT_CUDA_INFO"
	.sectionflags	@""
	.align	4


	//----- nvinfo : EIATTR_CUDA_API_VERSION
	.align		4
        /*0000*/ 	.byte	0x04, 0x37
        /*0002*/ 	.short	(.L_7 - .L_6)
.L_6:
        /*0004*/ 	.word	0x00000082


	//----- nvinfo : EIATTR_KPARAM_INFO
	.align		4
.L_7:
        /*0008*/ 	.byte	0x04, 0x17
        /*000a*/ 	.short	(.L_9 - .L_8)
.L_8:
        /*000c*/ 	.word	0x00000000
        /*0010*/ 	.short	0x0001
        /*0012*/ 	.short	0x0008
        /*0014*/ 	.byte	0x00, 0xf5, 0x21, 0x00


	//----- nvinfo : EIATTR_KPARAM_INFO
	.align		4
.L_9:
        /*0018*/ 	.byte	0x04, 0x17
        /*001a*/ 	.short	(.L_11 - .L_10)
.L_10:
        /*001c*/ 	.word	0x00000000
        /*0020*/ 	.short	0x0000
        /*0022*/ 	.short	0x0000
        /*0024*/ 	.byte	0x00, 0xf5, 0x21, 0x00


	//----- nvinfo : EIATTR_SPARSE_MMA_MASK
	.align		4
.L_11:
        /*0028*/ 	.byte	0x03, 0x50
        /*002a*/ 	.short	0x0000


	//----- nvinfo : EIATTR_MAXREG_COUNT
	.align		4
        /*002c*/ 	.byte	0x03, 0x1b
        /*002e*/ 	.short	0x00ff


	//----- nvinfo : EIATTR_MERCURY_ISA_VERSION
	.align		4
        /*0030*/ 	.byte	0x03, 0x5f
        /*0032*/ 	.short	0x0101


	//----- nvinfo : EIATTR_VRC_CTA_INIT_COUNT
	.align		4
        /*0034*/ 	.byte	0x02, 0x4a
	.zero		1
	.zero		1


	//----- nvinfo : EIATTR_EXIT_INSTR_OFFSETS
	.align		4
        /*0038*/ 	.byte	0x04, 0x1c
        /*003a*/ 	.short	(.L_13 - .L_12)


	//   ....[0]....
.L_12:
        /*003c*/ 	.word	0x000001f0


	//----- nvinfo : EIATTR_CBANK_PARAM_SIZE
	.align		4
.L_13:
        /*0040*/ 	.byte	0x03, 0x19
        /*0042*/ 	.short	0x0010


	//----- nvinfo : EIATTR_PARAM_CBANK
	.align		4
        /*0044*/ 	.byte	0x04, 0x0a
        /*0046*/ 	.short	(.L_15 - .L_14)
	.align		4
.L_14:
        /*0048*/ 	.word	index@(.nv.constant0._Z7stencilPiS_)
        /*004c*/ 	.short	0x0380
        /*004e*/ 	.short	0x0010


	//----- nvinfo : EIATTR_SW_WAR
	.align		4
.L_15:
        /*0050*/ 	.byte	0x04, 0x36
        /*0052*/ 	.short	(.L_17 - .L_16)
.L_16:
        /*0054*/ 	.word	0x00000008
.L_17:


//--------------------- .nv.callgraph             --------------------------
	.section	.nv.callgraph,"",@"SHT_CUDA_CALLGRAPH"
	.align	4
	.sectionentsize	8
	.align		4
        /*0000*/ 	.word	0x00000000
	.align		4
        /*0004*/ 	.word	0xffffffff
	.align		4
        /*0008*/ 	.word	0x00000000
	.align		4
        /*000c*/ 	.word	0xfffffffe
	.align		4
        /*0010*/ 	.word	0x00000000
	.align		4
        /*0014*/ 	.word	0xfffffffd
	.align		4
        /*0018*/ 	.word	0x00000000
	.align		4
        /*001c*/ 	.word	0xfffffffc


//--------------------- .text._Z7stencilPiS_      --------------------------
	.section	.text._Z7stencilPiS_,"ax",@progbits
	.align	128
        .global         _Z7stencilPiS_
        .type           _Z7stencilPiS_,@function
        .size           _Z7stencilPiS_,(.L_x_1 - _Z7stencilPiS_)
        .other          _Z7stencilPiS_,@"STO_CUDA_ENTRY STV_DEFAULT"
_Z7stencilPiS_:
.text._Z7stencilPiS_:
[----:B------:R-:W-:Y:S01]  /*0000*/  LDC R1, c[0x0][0x37c] ;  /* 0x0000df00ff017b82 */ /* 0x000fe20000000800 */
[----:B------:R-:W0:Y:S07]  /*0010*/  S2R R7, SR_TID.X ;  /* 0x0000000000077919 */ /* 0x000e2e0000002100 */
[----:B------:R-:W1:Y:S01]  /*0020*/  S2UR UR5, SR_CgaCtaId ;  /* 0x00000000000579c3 */ /* 0x000e620000008800 */
[----:B------:R-:W-:-:S07]  /*0030*/  UMOV UR4, 0x400 ;  /* 0x0000040000047882 */ /* 0x000fce0000000000 */
[----:B------:R-:W2:Y:S08]  /*0040*/  S2UR UR6, SR_CTAID.X ;  /* 0x00000000000679c3 */ /* 0x000eb00000002500 */
[----:B------:R-:W2:Y:S01]  /*0050*/  LDC R0, c[0x0][0x360] ;  /* 0x0000d800ff007b82 */ /* 0x000ea20000000800 */
[----:B-1----:R-:W-:-:S07]  /*0060*/  ULEA UR4, UR5, UR4, 0x18 ;  /* 0x0000000405047291 */ /* 0x002fce000f8ec0ff */
[----:B------:R-:W1:Y:S01]  /*0070*/  LDC.64 R2, c[0x0][0x380] ;  /* 0x0000e000ff027b82 */ /* 0x000e620000000a00 */
[C---:B0-----:R-:W-:Y:S02]  /*0080*/  ISETP.GE.U32.AND P0, PT, R7.reuse, 0x3, PT ;  /* 0x000000030700780c */ /* 0x041fe40003f06070 */
[----:B------:R-:W-:-:S05]  /*0090*/  LEA R9, R7, UR4, 0x2 ;  /* 0x0000000407097c11 */ /* 0x000fca000f8e10ff */
[----:B------:R-:W0:Y:S01]  /*00a0*/  LDC.64 R4, c[0x0][0x388] ;  /* 0x0000e200ff047b82 */ /* 0x000e220000000a00 */
[----:B------:R-:W3:Y:S01]  /*00b0*/  LDCU.64 UR4, c[0x0][0x358] ;  /* 0x00006b00ff0477ac */ /* 0x000ee20008000a00 */
[----:B------:R-:W-:Y:S01]  /*00c0*/  LDS R11, [R9+0x4] ;  /* 0x00000400090b7984 */ /* 0x000fe20000000800 */
[----:B--2---:R-:W-:-:S03]  /*00d0*/  IMAD R7, R0, UR6, R7 ;  /* 0x0000000600077c24 */ /* 0x004fc6000f8e0207 */
[----:B------:R-:W-:Y:S04]  /*00e0*/  LDS R10, [R9+0x8] ;  /* 0x00000800090a7984 */ /* 0x000fe80000000800 */
[----:B------:R-:W2:Y:S01]  /*00f0*/  @P0 LDS R6, [R9] ;  /* 0x0000000009060984 */ /* 0x000ea20000000800 */
[----:B-1----:R-:W-:-:S03]  /*0100*/  IMAD.WIDE R2, R7, 0x4, R2 ;  /* 0x0000000407027825 */ /* 0x002fc600078e0202 */
[----:B------:R-:W1:Y:S04]  /*0110*/  LDS R12, [R9+0x10] ;  /* 0x00001000090c7984 */ /* 0x000e680000000800 */
[----:B---3--:R-:W3:Y:S04]  /*0120*/  LDG.E R0, desc[UR4][R2.64] ;  /* 0x0000000402007981 */ /* 0x008ee8000c1e1900 */
[----:B------:R-:W4:Y:S04]  /*0130*/  @!P0 LDG.E R8, desc[UR4][R2.64+0x8000] ;  /* 0x0080000402088981 */ /* 0x000f28000c1e1900 */
[----:B------:R-:W-:Y:S04]  /*0140*/  LDS R14, [R9+0x14] ;  /* 0x00001400090e7984 */ /* 0x000fe80000000800 */
[----:B------:R-:W5:Y:S04]  /*0150*/  LDS R13, [R9+0x18] ;  /* 0x00001800090d7984 */ /* 0x000f680000000800 */
[----:B------:R-:W2:Y:S01]  /*0160*/  @!P0 LDG.E R6, desc[UR4][R2.64+-0xc] ;  /* 0xfffff40402068981 */ /* 0x000ea2000c1e1900 */
[----:B0-----:R-:W-:-:S03]  /*0170*/  IMAD.WIDE R4, R7, 0x4, R4 ;  /* 0x0000000407047825 */ /* 0x001fc600078e0204 */
[----:B---3--:R-:W-:Y:S04]  /*0180*/  STS [R9+0xc], R0 ;  /* 0x00000c0009007388 */ /* 0x008fe80000000800 */
[----:B----4-:R-:W-:Y:S01]  /*0190*/  @!P0 STS [R9+0x800c], R8 ;  /* 0x00800c0809008388 */ /* 0x010fe20000000800 */
[----:B--2---:R-:W-:-:S04]  /*01a0*/  IADD3 R11, PT, PT, R10, R11, R6 ;  /* 0x0000000b0a0b7210 */ /* 0x004fc80007ffe006 */
[----:B-1----:R-:W-:-:S04]  /*01b0*/  IADD3 R11, PT, PT, R12, R0, R11 ;  /* 0x000000000c0b7210 */ /* 0x002fc80007ffe00b */
[----:B-----5:R-:W-:Y:S01]  /*01c0*/  IADD3 R11, PT, PT, R13, R14, R11 ;  /* 0x0000000e0d0b7210 */ /* 0x020fe20007ffe00b */
[----:B------:R-:W-:Y:S04]  /*01d0*/  @!P0 STS [R9], R6 ;  /* 0x0000000609008388 */ /* 0x000fe80000000800 */
[----:B------:R-:W-:Y:S01]  /*01e0*/  STG.E desc[UR4][R4.64], R11 ;  /* 0x0000000b04007986 */ /* 0x000fe2000c101904 */
[----:B------:R-:W-:Y:S05]  /*01f0*/  EXIT ;  /* 0x000000000000794d */ /* 0x000fea0003800000 */
.L_x_0:
[----:B------:R-:W-:-:S00]  /*0200*/  BRA `(.L_x_0) ;  /* 0xfffffffc00fc7947 */ /* 0x000fc0000383ffff */
[----:B------:R-:W-:-:S00]  /*0210*/  NOP ;  /* 0x0000000000007918 */ /* 0x000fc00000000000 */
        /* <DEDUP_REMOVED lines=14> */
.L_x_1:


//--------------------- .nv.shared._Z7stencilPiS_ --------------------------
	.section	.nv.shared._Z7stencilPiS_,"aw",@nobits
	.sectionflags	@""
	.align	4
.nv.shared._Z7stencilPiS_:
	.zero		33816


//--------------------- .nv.shared.reserved.0     --------------------------
	.section	.nv.shared.reserved.0,"aw",@nobits
	.weak		__nv_reservedSMEM_offset_0_alias
	.size		__nv_reservedSMEM_offset_0_alias, 0, 64
	.other		__nv_reservedSMEM_offset_0_alias,@"STO_CUDA_RESERVED_SHARED STV_DEFAULT"
__nv_reservedSMEM_offset_0_alias:
	.zero		0
	.zero		64


//--------------------- .nv.constant0._Z7stencilPiS_ --------------------------
	.section	.nv.constant0._Z7stencilPiS_,"a",@progbits
	.sectionflags	@""
	.align	4
.nv.constant0._Z7stencilPiS_:
	.zero		912


//--------------------- SYMBOLS --------------------------

	.type		.nv.reservedSmem.offset0,@object
	.size		.nv.reservedSmem.offset0,0x4
	.type		.nv.reservedSmem.cap,@object
	.size		.nv.reservedSmem.cap,0x4
